//
// Generated by NVIDIA NVVM Compiler
//
// Compiler Build ID: CL-36424714
// Cuda compilation tools, release 13.0, V13.0.88
// Based on NVVM 20.0.0
//

.version 9.0
.target sm_100
.address_size 64

	// .globl	_Z15cuda_matrix_addPKfS0_Pfi

.visible .entry _Z15cuda_matrix_addPKfS0_Pfi(
	.param .u64 .ptr .align 1 _Z15cuda_matrix_addPKfS0_Pfi_param_0,
	.param .u64 .ptr .align 1 _Z15cuda_matrix_addPKfS0_Pfi_param_1,
	.param .u64 .ptr .align 1 _Z15cuda_matrix_addPKfS0_Pfi_param_2,
	.param .u32 _Z15cuda_matrix_addPKfS0_Pfi_param_3
)
{
	.reg .pred 	%p<2>;
	.reg .b32 	%r<6>;
	.reg .b32 	%f<4>;
	.reg .b64 	%rd<11>;

	ld.param.u64 	%rd1, [_Z15cuda_matrix_addPKfS0_Pfi_param_0];
	ld.param.u64 	%rd2, [_Z15cuda_matrix_addPKfS0_Pfi_param_1];
	ld.param.u64 	%rd3, [_Z15cuda_matrix_addPKfS0_Pfi_param_2];
	ld.param.u32 	%r2, [_Z15cuda_matrix_addPKfS0_Pfi_param_3];
	mov.u32 	%r3, %ntid.x;
	mov.u32 	%r4, %ctaid.x;
	mov.u32 	%r5, %tid.x;
	mad.lo.s32 	%r1, %r3, %r4, %r5;
	setp.ge.s32 	%p1, %r1, %r2;
	@%p1 bra 	$L__BB0_2;
	cvta.to.global.u64 	%rd4, %rd1;
	cvta.to.global.u64 	%rd5, %rd2;
	cvta.to.global.u64 	%rd6, %rd3;
	mul.wide.s32 	%rd7, %r1, 4;
	add.s64 	%rd8, %rd4, %rd7;
	ld.global.f32 	%f1, [%rd8];
	add.s64 	%rd9, %rd5, %rd7;
	ld.global.f32 	%f2, [%rd9];
	add.f32 	%f3, %f1, %f2;
	add.s64 	%rd10, %rd6, %rd7;
	st.global.f32 	[%rd10], %f3;
$L__BB0_2:
	ret;

}


// ===== COMPILED SASS (sm_100) =====

	.target	sm_100

	.elftype	@"ET_EXEC"


//--------------------- .note.nv.tkinfo           --------------------------
	.section	.note.nv.tkinfo,"",@"SHT_NOTE"
	.sectionflags	@"SHF_NOTE_NV_TKINFO"
	.tkinfo
        /*0018*/ 	.word	0x00000002
        /*0030*/ 	.string	""
        /*0030*/ 	.string	"ptxas"
        /*0030*/ 	.string	"Cuda compilation tools, release 13.0, V13.0.88"
        /*0030*/ 	.string	"Build cuda_13.0.r13.0/compiler.36424714_0"
        /*0030*/ 	.string	"-arch sm_100 -m 64 "



//--------------------- .note.nv.cuinfo           --------------------------
	.section	.note.nv.cuinfo,"",@"SHT_NOTE"
	.sectionflags	@"SHF_NOTE_NV_CUINFO"
        /*0018*/ 	.short	0x0002
        /*001a*/ 	.short	0x0064
        /*001c*/ 	.short	0x0082
	.zero		2


//--------------------- .nv.info                  --------------------------
	.section	.nv.info,"",@"SHT_CUDA_INFO"
	.align	4


	//----- nvinfo : EIATTR_REGCOUNT
	.align		4
        /*0000*/ 	.byte	0x04, 0x2f
        /*0002*/ 	.short	(.L_1 - .L_0)
	.align		4
.L_0:
        /*0004*/ 	.word	index@(_Z15cuda_matrix_addPKfS0_Pfi)
        /*0008*/ 	.word	0x0000000c


	//----- nvinfo : EIATTR_FRAME_SIZE
	.align		4
.L_1:
        /*000c*/ 	.byte	0x04, 0x11
        /*000e*/ 	.short	(.L_3 - .L_2)
	.align		4
.L_2:
        /*0010*/ 	.word	index@(_Z15cuda_matrix_addPKfS0_Pfi)
        /*0014*/ 	.word	0x00000000


	//----- nvinfo : EIATTR_MIN_STACK_SIZE
	.align		4
.L_3:
        /*0018*/ 	.byte	0x04, 0x12
        /*001a*/ 	.short	(.L_5 - .L_4)
	.align		4
.L_4:
        /*001c*/ 	.word	index@(_Z15cuda_matrix_addPKfS0_Pfi)
        /*0020*/ 	.word	0x00000000
.L_5:


//--------------------- .nv.compat                --------------------------
	.section	.nv.compat,"",@"SHT_CUDA_COMPAT_INFO"
	.align	4
        /*0000*/ 	.byte	0x02, 0x09, 0x00, 0x00, 0x02, 0x02, 0x01, 0x00, 0x02, 0x05, 0x05, 0x00, 0x03, 0x07, 0x01, 0x01
        /*0010*/ 	.byte	0x02, 0x03, 0x00, 0x00, 0x02, 0x06, 0x01, 0x00, 0x04, 0x0b, 0x08, 0x00, 0x09, 0x00, 0x00, 0x00
        /*0020*/ 	.byte	0x00, 0x00, 0x00, 0x00


//--------------------- .nv.info._Z15cuda_matrix_addPKfS0_Pfi --------------------------
	.section	.nv.info._Z15cuda_matrix_addPKfS0_Pfi,"",@"SHT_CUDA_INFO"
	.sectionflags	@""
	.align	4


	//----- nvinfo : EIATTR_CUDA_API_VERSION
	.align		4
        /*0000*/ 	.byte	0x04, 0x37
        /*0002*/ 	.short	(.L_7 - .L_6)
.L_6:
        /*0004*/ 	.word	0x00000082


	//----- nvinfo : EIATTR_KPARAM_INFO
	.align		4
.L_7:
        /*0008*/ 	.byte	0x04, 0x17
        /*000a*/ 	.short	(.L_9 - .L_8)
.L_8:
        /*000c*/ 	.word	0x00000000
        /*0010*/ 	.short	0x0003
        /*0012*/ 	.short	0x0018
        /*0014*/ 	.byte	0x00, 0xf0, 0x11, 0x00


	//----- nvinfo : EIATTR_KPARAM_INFO
	.align		4
.L_9:
        /*0018*/ 	.byte	0x04, 0x17
        /*001a*/ 	.short	(.L_11 - .L_10)
.L_10:
        /*001c*/ 	.word	0x00000000
        /*0020*/ 	.short	0x0002
        /*0022*/ 	.short	0x0010
        /*0024*/ 	.byte	0x00, 0xf5, 0x21, 0x00


	//----- nvinfo : EIATTR_KPARAM_INFO
	.align		4
.L_11:
        /*0028*/ 	.byte	0x04, 0x17
        /*002a*/ 	.short	(.L_13 - .L_12)
.L_12:
        /*002c*/ 	.word	0x00000000
        /*0030*/ 	.short	0x0001
        /*0032*/ 	.short	0x0008
        /*0034*/ 	.byte	0x00, 0xf5, 0x21, 0x00


	//----- nvinfo : EIATTR_KPARAM_INFO
	.align		4
.L_13:
        /*0038*/ 	.byte	0x04, 0x17
        /*003a*/ 	.short	(.L_15 - .L_14)
.L_14:
        /*003c*/ 	.word	0x00000000
        /*0040*/ 	.short	0x0000
        /*0042*/ 	.short	0x0000
        /*0044*/ 	.byte	0x00, 0xf5, 0x21, 0x00


	//----- nvinfo : EIATTR_SPARSE_MMA_MASK
	.align		4
.L_15:
        /*0048*/ 	.byte	0x03, 0x50
        /*004a*/ 	.short	0x0000


	//----- nvinfo : EIATTR_MAXREG_COUNT
	.align		4
        /*004c*/ 	.byte	0x03, 0x1b
        /*004e*/ 	.short	0x00ff


	//----- nvinfo : EIATTR_MERCURY_ISA_VERSION
	.align		4
        /*0050*/ 	.byte	0x03, 0x5f
        /*0052*/ 	.short	0x0101


	//----- nvinfo : EIATTR_VRC_CTA_INIT_COUNT
	.align		4
        /*0054*/ 	.byte	0x02, 0x4a
	.zero		1
	.zero		1


	//----- nvinfo : EIATTR_EXIT_INSTR_OFFSETS
	.align		4
        /*0058*/ 	.byte	0x04, 0x1c
        /*005a*/ 	.short	(.L_17 - .L_16)


	//   ....[0]....
.L_16:
        /*005c*/ 	.word	0x00000070


	//   ....[1]....
        /*0060*/ 	.word	0x00000130


	//----- nvinfo : EIATTR_CBANK_PARAM_SIZE
	.align		4
.L_17:
        /*0064*/ 	.byte	0x03, 0x19
        /*0066*/ 	.short	0x001c


	//----- nvinfo : EIATTR_PARAM_CBANK
	.align		4
        /*0068*/ 	.byte	0x04, 0x0a
        /*006a*/ 	.short	(.L_19 - .L_18)
	.align		4
.L_18:
        /*006c*/ 	.word	index@(.nv.constant0._Z15cuda_matrix_addPKfS0_Pfi)
        /*0070*/ 	.short	0x0380
        /*0072*/ 	.short	0x001c


	//----- nvinfo : EIATTR_SW_WAR
	.align		4
.L_19:
        /*0074*/ 	.byte	0x04, 0x36
        /*0076*/ 	.short	(.L_21 - .L_20)
.L_20:
        /*0078*/ 	.word	0x00000008
.L_21:


//--------------------- .nv.callgraph             --------------------------
	.section	.nv.callgraph,"",@"SHT_CUDA_CALLGRAPH"
	.align	4
	.sectionentsize	8
	.align		4
        /*0000*/ 	.word	0x00000000
	.align		4
        /*0004*/ 	.word	0xffffffff
	.align		4
        /*0008*/ 	.word	0x00000000
	.align		4
        /*000c*/ 	.word	0xfffffffe
	.align		4
        /*0010*/ 	.word	0x00000000
	.align		4
        /*0014*/ 	.word	0xfffffffd
	.align		4
        /*0018*/ 	.word	0x00000000
	.align		4
        /*001c*/ 	.word	0xfffffffc


//--------------------- .text._Z15cuda_matrix_addPKfS0_Pfi --------------------------
	.section	.text._Z15cuda_matrix_addPKfS0_Pfi,"ax",@progbits
	.align	128
        .global         _Z15cuda_matrix_addPKfS0_Pfi
        .type           _Z15cuda_matrix_addPKfS0_Pfi,@function
        .size           _Z15cuda_matrix_addPKfS0_Pfi,(.L_x_1 - _Z15cuda_matrix_addPKfS0_Pfi)
        .other          _Z15cuda_matrix_addPKfS0_Pfi,@"STO_CUDA_ENTRY STV_DEFAULT"
_Z15cuda_matrix_addPKfS0_Pfi:
.text._Z15cuda_matrix_addPKfS0_Pfi:
[----:B------:R-:W-:Y:S01]  /*0000*/  LDC R1, c[0x0][0x37c] ;  /* 0x0000df00ff017b82 */ /* 0x000fe20000000800 */
[----:B------:R-:W0:Y:S01]  /*0010*/  S2R R9, SR_CTAID.X ;  /* 0x0000000000097919 */ /* 0x000e220000002500 */
[----:B------:R-:W0:Y:S01]  /*0020*/  LDCU UR4, c[0x0][0x360] ;  /* 0x00006c00ff0477ac */ /* 0x000e220008000800 */
[----:B------:R-:W0:Y:S01]  /*0030*/  S2R R0, SR_TID.X ;  /* 0x0000000000007919 */ /* 0x000e220000002100 */
[----:B------:R-:W1:Y:S01]  /*0040*/  LDCU UR5, c[0x0][0x398] ;  /* 0x00007300ff0577ac */ /* 0x000e620008000800 */
[----:B0-----:R-:W-:-:S05]  /*0050*/  IMAD R9, R9, UR4, R0 ;  /* 0x0000000409097c24 */ /* 0x001fca000f8e0200 */
[----:B-1----:R-:W-:-:S13]  /*0060*/  ISETP.GE.AND P0, PT, R9, UR5, PT ;  /* 0x0000000509007c0c */ /* 0x002fda000bf06270 */
[----:B------:R-:W-:Y:S05]  /*0070*/  @P0 EXIT ;  /* 0x000000000000094d */ /* 0x000fea0003800000 */
[----:B------:R-:W0:Y:S01]  /*0080*/  LDC.64 R2, c[0x0][0x380] ;  /* 0x0000e000ff027b82 */ /* 0x000e220000000a00 */
[----:B------:R-:W1:Y:S07]  /*0090*/  LDCU.64 UR4, c[0x0][0x358] ;  /* 0x00006b00ff0477ac */ /* 0x000e6e0008000a00 */
[----:B------:R-:W2:Y:S08]  /*00a0*/  LDC.64 R4, c[0x0][0x388] ;  /* 0x0000e200ff047b82 */ /* 0x000eb00000000a00 */
[----:B------:R-:W3:Y:S01]  /*00b0*/  LDC.64 R6, c[0x0][0x390] ;  /* 0x0000e400ff067b82 */ /* 0x000ee20000000a00 */
[----:B0-----:R-:W-:-:S06]  /*00c0*/  IMAD.WIDE R2, R9, 0x4, R2 ;  /* 0x0000000409027825 */ /* 0x001fcc00078e0202 */
[----:B-1----:R-:W4:Y:S01]  /*00d0*/  LDG.E R2, desc[UR4][R2.64] ;  /* 0x0000000402027981 */ /* 0x002f22000c1e1900 */
[----:B--2---:R-:W-:-:S06]  /*00e0*/  IMAD.WIDE R4, R9, 0x4, R4 ;  /* 0x0000000409047825 */ /* 0x004fcc00078e0204 */
[----:B------:R-:W4:Y:S01]  /*00f0*/  LDG.E R5, desc[UR4][R4.64] ;  /* 0x0000000404057981 */ /* 0x000f22000c1e1900 */
[----:B---3--:R-:W-:-:S04]  /*0100*/  IMAD.WIDE R6, R9, 0x4, R6 ;  /* 0x0000000409067825 */ /* 0x008fc800078e0206 */
[----:B----4-:R-:W-:-:S05]  /*0110*/  FADD R9, R2, R5 ;  /* 0x0000000502097221 */ /* 0x010fca0000000000 */
[----:B------:R-:W-:Y:S01]  /*0120*/  STG.E desc[UR4][R6.64], R9 ;  /* 0x0000000906007986 */ /* 0x000fe2000c101904 */
[----:B------:R-:W-:Y:S05]  /*0130*/  EXIT ;  /* 0x000000000000794d */ /* 0x000fea0003800000 */
.L_x_0:
[----:B------:R-:W-:-:S00]  /*0140*/  BRA `(.L_x_0) ;  /* 0xfffffffc00fc7947 */ /* 0x000fc0000383ffff */
[----:B------:R-:W-:-:S00]  /*0150*/  NOP ;  /* 0x0000000000007918 */ /* 0x000fc00000000000 */
        /* <DEDUP_REMOVED lines=10> */
.L_x_1:


//--------------------- .nv.shared.reserved.0     --------------------------
	.section	.nv.shared.reserved.0,"aw",@nobits
	.weak		__nv_reservedSMEM_offset_0_alias
	.size		__nv_reservedSMEM_offset_0_alias, 0, 64
	.other		__nv_reservedSMEM_offset_0_alias,@"STO_CUDA_RESERVED_SHARED STV_DEFAULT"
__nv_reservedSMEM_offset_0_alias:
	.zero		0
	.zero		64


//--------------------- .nv.constant0._Z15cuda_matrix_addPKfS0_Pfi --------------------------
	.section	.nv.constant0._Z15cuda_matrix_addPKfS0_Pfi,"a",@progbits
	.sectionflags	@""
	.align	4
.nv.constant0._Z15cuda_matrix_addPKfS0_Pfi:
	.zero		924


//--------------------- SYMBOLS --------------------------

	.type		.nv.reservedSmem.offset0,@object
	.size		.nv.reservedSmem.offset0,0x4
